//
// Generated by NVIDIA NVVM Compiler
//
// Compiler Build ID: CL-36424714
// Cuda compilation tools, release 13.0, V13.0.88
// Based on NVVM 20.0.0
//

.version 9.0
.target sm_100
.address_size 64

	// .globl	_Z14convolution_2dPiS_ii
.extern .func  (.param .b32 func_retval0) vprintf
(
	.param .b64 vprintf_param_0,
	.param .b64 vprintf_param_1
)
;
.const .align 4 .b8 mask[196];
// _ZZ14convolution_2dPiS_iiE8s_matrix has been demoted
.global .align 1 .b8 $str[19] = {67, 85, 68, 65, 32, 87, 97, 114, 109, 117, 112, 32, 68, 111, 110, 101, 33, 10};

.visible .entry _Z14convolution_2dPiS_ii(
	.param .u64 .ptr .align 1 _Z14convolution_2dPiS_ii_param_0,
	.param .u64 .ptr .align 1 _Z14convolution_2dPiS_ii_param_1,
	.param .u32 _Z14convolution_2dPiS_ii_param_2,
	.param .u32 _Z14convolution_2dPiS_ii_param_3
)
{
	.reg .pred 	%p<11>;
	.reg .b32 	%r<171>;
	.reg .b64 	%rd<9>;
	// demoted variable
	.shared .align 4 .b8 _ZZ14convolution_2dPiS_iiE8s_matrix[4096];
	ld.param.u64 	%rd1, [_Z14convolution_2dPiS_ii_param_0];
	ld.param.u64 	%rd2, [_Z14convolution_2dPiS_ii_param_1];
	ld.param.u32 	%r6, [_Z14convolution_2dPiS_ii_param_2];
	ld.param.u32 	%r7, [_Z14convolution_2dPiS_ii_param_3];
	mov.u32 	%r9, %ctaid.y;
	mov.u32 	%r1, %tid.y;
	mad.lo.s32 	%r10, %r9, 26, %r1;
	add.s32 	%r2, %r10, -3;
	mov.u32 	%r12, %ctaid.x;
	mov.u32 	%r13, %tid.x;
	add.s32 	%r3, %r13, -3;
	mad.lo.s32 	%r4, %r12, 26, %r3;
	setp.gt.u32 	%p2, %r10, 2;
	setp.lt.s32 	%p3, %r2, %r7;
	and.pred  	%p4, %p2, %p3;
	setp.gt.s32 	%p5, %r4, -1;
	and.pred  	%p6, %p5, %p4;
	setp.lt.s32 	%p7, %r4, %r6;
	and.pred  	%p1, %p7, %p6;
	shl.b32 	%r14, %r1, 7;
	mov.u32 	%r15, _ZZ14convolution_2dPiS_iiE8s_matrix;
	add.s32 	%r16, %r15, %r14;
	shl.b32 	%r17, %r13, 2;
	add.s32 	%r5, %r16, %r17;
	not.pred 	%p8, %p1;
	@%p8 bra 	$L__BB0_2;
	cvta.to.global.u64 	%rd3, %rd1;
	mad.lo.s32 	%r19, %r6, %r2, %r4;
	mul.wide.s32 	%rd4, %r19, 4;
	add.s64 	%rd5, %rd3, %rd4;
	ld.global.u32 	%r20, [%rd5];
	st.shared.u32 	[%r5], %r20;
	bra.uni 	$L__BB0_3;
$L__BB0_2:
	mov.b32 	%r18, 0;
	st.shared.u32 	[%r5], %r18;
$L__BB0_3:
	bar.sync 	0;
	@%p8 bra 	$L__BB0_6;
	add.s32 	%r21, %r1, -3;
	max.u32 	%r22, %r21, %r3;
	setp.gt.u32 	%p10, %r22, 25;
	@%p10 bra 	$L__BB0_6;
	ld.shared.u32 	%r23, [%r5+-396];
	ld.const.u32 	%r24, [mask];
	mul.lo.s32 	%r25, %r24, %r23;
	ld.shared.u32 	%r26, [%r5+-392];
	ld.const.u32 	%r27, [mask+4];
	mad.lo.s32 	%r28, %r27, %r26, %r25;
	ld.shared.u32 	%r29, [%r5+-388];
	ld.const.u32 	%r30, [mask+8];
	mad.lo.s32 	%r31, %r30, %r29, %r28;
	ld.shared.u32 	%r32, [%r5+-384];
	ld.const.u32 	%r33, [mask+12];
	mad.lo.s32 	%r34, %r33, %r32, %r31;
	ld.shared.u32 	%r35, [%r5+-380];
	ld.const.u32 	%r36, [mask+16];
	mad.lo.s32 	%r37, %r36, %r35, %r34;
	ld.shared.u32 	%r38, [%r5+-376];
	ld.const.u32 	%r39, [mask+20];
	mad.lo.s32 	%r40, %r39, %r38, %r37;
	ld.shared.u32 	%r41, [%r5+-372];
	ld.const.u32 	%r42, [mask+24];
	mad.lo.s32 	%r43, %r42, %r41, %r40;
	ld.shared.u32 	%r44, [%r5+-268];
	ld.const.u32 	%r45, [mask+28];
	mad.lo.s32 	%r46, %r45, %r44, %r43;
	ld.shared.u32 	%r47, [%r5+-264];
	ld.const.u32 	%r48, [mask+32];
	mad.lo.s32 	%r49, %r48, %r47, %r46;
	ld.shared.u32 	%r50, [%r5+-260];
	ld.const.u32 	%r51, [mask+36];
	mad.lo.s32 	%r52, %r51, %r50, %r49;
	ld.shared.u32 	%r53, [%r5+-256];
	ld.const.u32 	%r54, [mask+40];
	mad.lo.s32 	%r55, %r54, %r53, %r52;
	ld.shared.u32 	%r56, [%r5+-252];
	ld.const.u32 	%r57, [mask+44];
	mad.lo.s32 	%r58, %r57, %r56, %r55;
	ld.shared.u32 	%r59, [%r5+-248];
	ld.const.u32 	%r60, [mask+48];
	mad.lo.s32 	%r61, %r60, %r59, %r58;
	ld.shared.u32 	%r62, [%r5+-244];
	ld.const.u32 	%r63, [mask+52];
	mad.lo.s32 	%r64, %r63, %r62, %r61;
	ld.shared.u32 	%r65, [%r5+-140];
	ld.const.u32 	%r66, [mask+56];
	mad.lo.s32 	%r67, %r66, %r65, %r64;
	ld.shared.u32 	%r68, [%r5+-136];
	ld.const.u32 	%r69, [mask+60];
	mad.lo.s32 	%r70, %r69, %r68, %r67;
	ld.shared.u32 	%r71, [%r5+-132];
	ld.const.u32 	%r72, [mask+64];
	mad.lo.s32 	%r73, %r72, %r71, %r70;
	ld.shared.u32 	%r74, [%r5+-128];
	ld.const.u32 	%r75, [mask+68];
	mad.lo.s32 	%r76, %r75, %r74, %r73;
	ld.shared.u32 	%r77, [%r5+-124];
	ld.const.u32 	%r78, [mask+72];
	mad.lo.s32 	%r79, %r78, %r77, %r76;
	ld.shared.u32 	%r80, [%r5+-120];
	ld.const.u32 	%r81, [mask+76];
	mad.lo.s32 	%r82, %r81, %r80, %r79;
	ld.shared.u32 	%r83, [%r5+-116];
	ld.const.u32 	%r84, [mask+80];
	mad.lo.s32 	%r85, %r84, %r83, %r82;
	ld.shared.u32 	%r86, [%r5+-12];
	ld.const.u32 	%r87, [mask+84];
	mad.lo.s32 	%r88, %r87, %r86, %r85;
	ld.shared.u32 	%r89, [%r5+-8];
	ld.const.u32 	%r90, [mask+88];
	mad.lo.s32 	%r91, %r90, %r89, %r88;
	ld.shared.u32 	%r92, [%r5+-4];
	ld.const.u32 	%r93, [mask+92];
	mad.lo.s32 	%r94, %r93, %r92, %r91;
	ld.shared.u32 	%r95, [%r5];
	ld.const.u32 	%r96, [mask+96];
	mad.lo.s32 	%r97, %r96, %r95, %r94;
	ld.shared.u32 	%r98, [%r5+4];
	ld.const.u32 	%r99, [mask+100];
	mad.lo.s32 	%r100, %r99, %r98, %r97;
	ld.shared.u32 	%r101, [%r5+8];
	ld.const.u32 	%r102, [mask+104];
	mad.lo.s32 	%r103, %r102, %r101, %r100;
	ld.shared.u32 	%r104, [%r5+12];
	ld.const.u32 	%r105, [mask+108];
	mad.lo.s32 	%r106, %r105, %r104, %r103;
	ld.shared.u32 	%r107, [%r5+116];
	ld.const.u32 	%r108, [mask+112];
	mad.lo.s32 	%r109, %r108, %r107, %r106;
	ld.shared.u32 	%r110, [%r5+120];
	ld.const.u32 	%r111, [mask+116];
	mad.lo.s32 	%r112, %r111, %r110, %r109;
	ld.shared.u32 	%r113, [%r5+124];
	ld.const.u32 	%r114, [mask+120];
	mad.lo.s32 	%r115, %r114, %r113, %r112;
	ld.shared.u32 	%r116, [%r5+128];
	ld.const.u32 	%r117, [mask+124];
	mad.lo.s32 	%r118, %r117, %r116, %r115;
	ld.shared.u32 	%r119, [%r5+132];
	ld.const.u32 	%r120, [mask+128];
	mad.lo.s32 	%r121, %r120, %r119, %r118;
	ld.shared.u32 	%r122, [%r5+136];
	ld.const.u32 	%r123, [mask+132];
	mad.lo.s32 	%r124, %r123, %r122, %r121;
	ld.shared.u32 	%r125, [%r5+140];
	ld.const.u32 	%r126, [mask+136];
	mad.lo.s32 	%r127, %r126, %r125, %r124;
	ld.shared.u32 	%r128, [%r5+244];
	ld.const.u32 	%r129, [mask+140];
	mad.lo.s32 	%r130, %r129, %r128, %r127;
	ld.shared.u32 	%r131, [%r5+248];
	ld.const.u32 	%r132, [mask+144];
	mad.lo.s32 	%r133, %r132, %r131, %r130;
	ld.shared.u32 	%r134, [%r5+252];
	ld.const.u32 	%r135, [mask+148];
	mad.lo.s32 	%r136, %r135, %r134, %r133;
	ld.shared.u32 	%r137, [%r5+256];
	ld.const.u32 	%r138, [mask+152];
	mad.lo.s32 	%r139, %r138, %r137, %r136;
	ld.shared.u32 	%r140, [%r5+260];
	ld.const.u32 	%r141, [mask+156];
	mad.lo.s32 	%r142, %r141, %r140, %r139;
	ld.shared.u32 	%r143, [%r5+264];
	ld.const.u32 	%r144, [mask+160];
	mad.lo.s32 	%r145, %r144, %r143, %r142;
	ld.shared.u32 	%r146, [%r5+268];
	ld.const.u32 	%r147, [mask+164];
	mad.lo.s32 	%r148, %r147, %r146, %r145;
	ld.shared.u32 	%r149, [%r5+372];
	ld.const.u32 	%r150, [mask+168];
	mad.lo.s32 	%r151, %r150, %r149, %r148;
	ld.shared.u32 	%r152, [%r5+376];
	ld.const.u32 	%r153, [mask+172];
	mad.lo.s32 	%r154, %r153, %r152, %r151;
	ld.shared.u32 	%r155, [%r5+380];
	ld.const.u32 	%r156, [mask+176];
	mad.lo.s32 	%r157, %r156, %r155, %r154;
	ld.shared.u32 	%r158, [%r5+384];
	ld.const.u32 	%r159, [mask+180];
	mad.lo.s32 	%r160, %r159, %r158, %r157;
	ld.shared.u32 	%r161, [%r5+388];
	ld.const.u32 	%r162, [mask+184];
	mad.lo.s32 	%r163, %r162, %r161, %r160;
	ld.shared.u32 	%r164, [%r5+392];
	ld.const.u32 	%r165, [mask+188];
	mad.lo.s32 	%r166, %r165, %r164, %r163;
	ld.shared.u32 	%r167, [%r5+396];
	ld.const.u32 	%r168, [mask+192];
	mad.lo.s32 	%r169, %r168, %r167, %r166;
	mad.lo.s32 	%r170, %r6, %r2, %r4;
	cvta.to.global.u64 	%rd6, %rd2;
	mul.wide.s32 	%rd7, %r170, 4;
	add.s64 	%rd8, %rd6, %rd7;
	st.global.u32 	[%rd8], %r169;
$L__BB0_6:
	ret;

}
	// .globl	_Z12warmupKernelv
.visible .entry _Z12warmupKernelv()
{
	.reg .pred 	%p<2>;
	.reg .b32 	%r<8>;
	.reg .b64 	%rd<3>;

	mov.u32 	%r1, %ctaid.x;
	mov.u32 	%r2, %ntid.x;
	mul.lo.s32 	%r3, %r1, %r2;
	mov.u32 	%r4, %tid.x;
	neg.s32 	%r5, %r4;
	setp.ne.s32 	%p1, %r3, %r5;
	@%p1 bra 	$L__BB1_2;
	mov.u64 	%rd1, $str;
	cvta.global.u64 	%rd2, %rd1;
	{ // callseq 0, 0
	.param .b64 param0;
	st.param.b64 	[param0], %rd2;
	.param .b64 param1;
	st.param.b64 	[param1], 0;
	.param .b32 retval0;
	call.uni (retval0), 
	vprintf, 
	(
	param0, 
	param1
	);
	ld.param.b32 	%r6, [retval0];
	} // callseq 0
$L__BB1_2:
	ret;

}


// ===== COMPILED SASS (sm_100) =====

	.target	sm_100

	.elftype	@"ET_EXEC"


//--------------------- .note.nv.tkinfo           --------------------------
	.section	.note.nv.tkinfo,"",@"SHT_NOTE"
	.sectionflags	@"SHF_NOTE_NV_TKINFO"
	.tkinfo
        /*0018*/ 	.word	0x00000002
        /*0030*/ 	.string	""
        /*0030*/ 	.string	"ptxas"
        /*0030*/ 	.string	"Cuda compilation tools, release 13.0, V13.0.88"
        /*0030*/ 	.string	"Build cuda_13.0.r13.0/compiler.36424714_0"
        /*0030*/ 	.string	"-arch sm_100 -m 64 "



//--------------------- .note.nv.cuinfo           --------------------------
	.section	.note.nv.cuinfo,"",@"SHT_NOTE"
	.sectionflags	@"SHF_NOTE_NV_CUINFO"
        /*0018*/ 	.short	0x0002
        /*001a*/ 	.short	0x0064
        /*001c*/ 	.short	0x0082
	.zero		2


//--------------------- .nv.info                  --------------------------
	.section	.nv.info,"",@"SHT_CUDA_INFO"
	.align	4


	//----- nvinfo : EIATTR_REGCOUNT
	.align		4
        /*0000*/ 	.byte	0x04, 0x2f
        /*0002*/ 	.short	(.L_3 - .L_2)
	.align		4
.L_2:
        /*0004*/ 	.word	index@(_Z14convolution_2dPiS_ii)
        /*0008*/ 	.word	0x00000017


	//----- nvinfo : EIATTR_FRAME_SIZE
	.align		4
.L_3:
        /*000c*/ 	.byte	0x04, 0x11
        /*000e*/ 	.short	(.L_5 - .L_4)
	.align		4
.L_4:
        /*0010*/ 	.word	index@(_Z14convolution_2dPiS_ii)
        /*0014*/ 	.word	0x00000000


	//----- nvinfo : EIATTR_REGCOUNT
	.align		4
.L_5:
        /*0018*/ 	.byte	0x04, 0x2f
        /*001a*/ 	.short	(.L_7 - .L_6)
	.align		4
.L_6:
        /*001c*/ 	.word	index@(_Z12warmupKernelv)
        /*0020*/ 	.word	0x00000018


	//----- nvinfo : EIATTR_FRAME_SIZE
	.align		4
.L_7:
        /*0024*/ 	.byte	0x04, 0x11
        /*0026*/ 	.short	(.L_9 - .L_8)
	.align		4
.L_8:
        /*0028*/ 	.word	index@(_Z12warmupKernelv)
        /*002c*/ 	.word	0x00000000


	//----- nvinfo : EIATTR_MIN_STACK_SIZE
	.align		4
.L_9:
        /*0030*/ 	.byte	0x04, 0x12
        /*0032*/ 	.short	(.L_11 - .L_10)
	.align		4
.L_10:
        /*0034*/ 	.word	index@(_Z12warmupKernelv)
        /*0038*/ 	.word	0x00000000


	//----- nvinfo : EIATTR_MIN_STACK_SIZE
	.align		4
.L_11:
        /*003c*/ 	.byte	0x04, 0x12
        /*003e*/ 	.short	(.L_13 - .L_12)
	.align		4
.L_12:
        /*0040*/ 	.word	index@(_Z14convolution_2dPiS_ii)
        /*0044*/ 	.word	0x00000000
.L_13:


//--------------------- .nv.compat                --------------------------
	.section	.nv.compat,"",@"SHT_CUDA_COMPAT_INFO"
	.align	4
        /*0000*/ 	.byte	0x02, 0x09, 0x00, 0x00, 0x02, 0x02, 0x01, 0x00, 0x02, 0x05, 0x05, 0x00, 0x03, 0x07, 0x01, 0x01
        /*0010*/ 	.byte	0x02, 0x03, 0x00, 0x00, 0x02, 0x06, 0x01, 0x00, 0x04, 0x0b, 0x08, 0x00, 0x09, 0x00, 0x00, 0x00
        /*0020*/ 	.byte	0x00, 0x00, 0x00, 0x00


//--------------------- .nv.info._Z12warmupKernelv --------------------------
	.section	.nv.info._Z12warmupKernelv,"",@"SHT_CUDA_INFO"
	.sectionflags	@""
	.align	4


	//----- nvinfo : EIATTR_CUDA_API_VERSION
	.align		4
        /*0000*/ 	.byte	0x04, 0x37
        /*0002*/ 	.short	(.L_15 - .L_14)
.L_14:
        /*0004*/ 	.word	0x00000082


	//----- nvinfo : EIATTR_SPARSE_MMA_MASK
	.align		4
.L_15:
        /*0008*/ 	.byte	0x03, 0x50
        /*000a*/ 	.short	0x0000


	//----- nvinfo : EIATTR_MAXREG_COUNT
	.align		4
        /*000c*/ 	.byte	0x03, 0x1b
        /*000e*/ 	.short	0x00ff


	//----- nvinfo : EIATTR_EXTERNS
	.align		4
        /*0010*/ 	.byte	0x04, 0x0f
        /*0012*/ 	.short	(.L_17 - .L_16)


	//   ....[0]....
	.align		4
.L_16:
        /*0014*/ 	.word	index@(vprintf)


	//----- nvinfo : EIATTR_MERCURY_ISA_VERSION
	.align		4
.L_17:
        /*0018*/ 	.byte	0x03, 0x5f
        /*001a*/ 	.short	0x0101


	//----- nvinfo : EIATTR_VRC_CTA_INIT_COUNT
	.align		4
        /*001c*/ 	.byte	0x02, 0x4a
	.zero		1
	.zero		1


	//----- nvinfo : EIATTR_SYSCALL_OFFSETS
	.align		4
        /*0020*/ 	.byte	0x04, 0x46
        /*0022*/ 	.short	(.L_19 - .L_18)


	//   ....[0]....
.L_18:
        /*0024*/ 	.word	0x000000f0


	//----- nvinfo : EIATTR_EXIT_INSTR_OFFSETS
	.align		4
.L_19:
        /*0028*/ 	.byte	0x04, 0x1c
        /*002a*/ 	.short	(.L_21 - .L_20)


	//   ....[0]....
.L_20:
        /*002c*/ 	.word	0x00000070


	//   ....[1]....
        /*0030*/ 	.word	0x00000100


	//----- nvinfo : EIATTR_CRS_STACK_SIZE
	.align		4
.L_21:
        /*0034*/ 	.byte	0x04, 0x1e
        /*0036*/ 	.short	(.L_23 - .L_22)
.L_22:
        /*0038*/ 	.word	0x00000000


	//----- nvinfo : EIATTR_SW_WAR
	.align		4
.L_23:
        /*003c*/ 	.byte	0x04, 0x36
        /*003e*/ 	.short	(.L_25 - .L_24)
.L_24:
        /*0040*/ 	.word	0x00000008
.L_25:


//--------------------- .nv.info._Z14convolution_2dPiS_ii --------------------------
	.section	.nv.info._Z14convolution_2dPiS_ii,"",@"SHT_CUDA_INFO"
	.sectionflags	@""
	.align	4


	//----- nvinfo : EIATTR_CUDA_API_VERSION
	.align		4
        /*0000*/ 	.byte	0x04, 0x37
        /*0002*/ 	.short	(.L_27 - .L_26)
.L_26:
        /*0004*/ 	.word	0x00000082


	//----- nvinfo : EIATTR_KPARAM_INFO
	.align		4
.L_27:
        /*0008*/ 	.byte	0x04, 0x17
        /*000a*/ 	.short	(.L_29 - .L_28)
.L_28:
        /*000c*/ 	.word	0x00000000
        /*0010*/ 	.short	0x0003
        /*0012*/ 	.short	0x0014
        /*0014*/ 	.byte	0x00, 0xf0, 0x11, 0x00


	//----- nvinfo : EIATTR_KPARAM_INFO
	.align		4
.L_29:
        /*0018*/ 	.byte	0x04, 0x17
        /*001a*/ 	.short	(.L_31 - .L_30)
.L_30:
        /*001c*/ 	.word	0x00000000
        /*0020*/ 	.short	0x0002
        /*0022*/ 	.short	0x0010
        /*0024*/ 	.byte	0x00, 0xf0, 0x11, 0x00


	//----- nvinfo : EIATTR_KPARAM_INFO
	.align		4
.L_31:
        /*0028*/ 	.byte	0x04, 0x17
        /*002a*/ 	.short	(.L_33 - .L_32)
.L_32:
        /*002c*/ 	.word	0x00000000
        /*0030*/ 	.short	0x0001
        /*0032*/ 	.short	0x0008
        /*0034*/ 	.byte	0x00, 0xf5, 0x21, 0x00


	//----- nvinfo : EIATTR_KPARAM_INFO
	.align		4
.L_33:
        /*0038*/ 	.byte	0x04, 0x17
        /*003a*/ 	.short	(.L_35 - .L_34)
.L_34:
        /*003c*/ 	.word	0x00000000
        /*0040*/ 	.short	0x0000
        /*0042*/ 	.short	0x0000
        /*0044*/ 	.byte	0x00, 0xf5, 0x21, 0x00


	//----- nvinfo : EIATTR_SPARSE_MMA_MASK
	.align		4
.L_35:
        /*0048*/ 	.byte	0x03, 0x50
        /*004a*/ 	.short	0x0000


	//----- nvinfo : EIATTR_MAXREG_COUNT
	.align		4
        /*004c*/ 	.byte	0x03, 0x1b
        /*004e*/ 	.short	0x00ff


	//----- nvinfo : EIATTR_NUM_BARRIERS
	.align		4
        /*0050*/ 	.byte	0x02, 0x4c
        /*0052*/ 	.byte	0x01
	.zero		1


	//----- nvinfo : EIATTR_MERCURY_ISA_VERSION
	.align		4
        /*0054*/ 	.byte	0x03, 0x5f
        /*0056*/ 	.short	0x0101


	//----- nvinfo : EIATTR_VRC_CTA_INIT_COUNT
	.align		4
        /*0058*/ 	.byte	0x02, 0x4a
	.zero		1
	.zero		1


	//----- nvinfo : EIATTR_EXIT_INSTR_OFFSETS
	.align		4
        /*005c*/ 	.byte	0x04, 0x1c
        /*005e*/ 	.short	(.L_37 - .L_36)


	//   ....[0]....
.L_36:
        /*0060*/ 	.word	0x000001b0


	//   ....[1]....
        /*0064*/ 	.word	0x000001e0


	//   ....[2]....
        /*0068*/ 	.word	0x00000920


	//----- nvinfo : EIATTR_CBANK_PARAM_SIZE
	.align		4
.L_37:
        /*006c*/ 	.byte	0x03, 0x19
        /*006e*/ 	.short	0x0018


	//----- nvinfo : EIATTR_PARAM_CBANK
	.align		4
        /*0070*/ 	.byte	0x04, 0x0a
        /*0072*/ 	.short	(.L_39 - .L_38)
	.align		4
.L_38:
        /*0074*/ 	.word	index@(.nv.constant0._Z14convolution_2dPiS_ii)
        /*0078*/ 	.short	0x0380
        /*007a*/ 	.short	0x0018


	//----- nvinfo : EIATTR_SW_WAR
	.align		4
.L_39:
        /*007c*/ 	.byte	0x04, 0x36
        /*007e*/ 	.short	(.L_41 - .L_40)
.L_40:
        /*0080*/ 	.word	0x00000008
.L_41:


//--------------------- .nv.callgraph             --------------------------
	.section	.nv.callgraph,"",@"SHT_CUDA_CALLGRAPH"
	.align	4
	.sectionentsize	8
	.align		4
        /*0000*/ 	.word	0x00000000
	.align		4
        /*0004*/ 	.word	0xffffffff
	.align		4
        /*0008*/ 	.word	index@(_Z12warmupKernelv)
	.align		4
        /*000c*/ 	.word	index@(vprintf)
	.align		4
        /*0010*/ 	.word	0x00000000
	.align		4
        /*0014*/ 	.word	0xfffffffe
	.align		4
        /*0018*/ 	.word	0x00000000
	.align		4
        /*001c*/ 	.word	0xfffffffd
	.align		4
        /*0020*/ 	.word	0x00000000
	.align		4
        /*0024*/ 	.word	0xfffffffc


//--------------------- .nv.constant4             --------------------------
	.section	.nv.constant4,"a",@progbits
	.align	8
	.align		8
.nv.constant4:
        /*0000*/ 	.dword	vprintf
	.align		8
        /*0008*/ 	.dword	$str


//--------------------- .nv.constant3             --------------------------
	.section	.nv.constant3,"a",@progbits
	.align	4
.nv.constant3:
	.type		mask,@object
	.size		mask,(.L_0 - mask)
mask:
	.zero		196
.L_0:


//--------------------- .text._Z12warmupKernelv   --------------------------
	.section	.text._Z12warmupKernelv,"ax",@progbits
	.align	128
        .global         _Z12warmupKernelv
        .type           _Z12warmupKernelv,@function
        .size           _Z12warmupKernelv,(.L_x_3 - _Z12warmupKernelv)
        .other          _Z12warmupKernelv,@"STO_CUDA_ENTRY STV_DEFAULT"
_Z12warmupKernelv:
.text._Z12warmupKernelv:
[----:B------:R-:W0:Y:S01]  /*0000*/  LDC R1, c[0x0][0x37c] ;  /* 0x0000df00ff017b82 */ /* 0x000e220000000800 */
[----:B------:R-:W1:Y:S07]  /*0010*/  S2R R0, SR_TID.X ;  /* 0x0000000000007919 */ /* 0x000e6e0000002100 */
[----:B------:R-:W2:Y:S01]  /*0020*/  S2UR UR4, SR_CTAID.X ;  /* 0x00000000000479c3 */ /* 0x000ea20000002500 */
[----:B------:R-:W2:Y:S02]  /*0030*/  LDCU UR5, c[0x0][0x360] ;  /* 0x00006c00ff0577ac */ /* 0x000ea40008000800 */
[----:B--2---:R-:W-:Y:S01]  /*0040*/  UIMAD UR4, UR4, UR5, URZ ;  /* 0x00000005040472a4 */ /* 0x004fe2000f8e02ff */
[----:B-1----:R-:W-:-:S05]  /*0050*/  IMAD.MOV R0, RZ, RZ, -R0 ;  /* 0x000000ffff007224 */ /* 0x002fca00078e0a00 */
[----:B------:R-:W-:-:S13]  /*0060*/  ISETP.NE.AND P0, PT, R0, UR4, PT ;  /* 0x0000000400007c0c */ /* 0x000fda000bf05270 */
[----:B0-----:R-:W-:Y:S05]  /*0070*/  @P0 EXIT ;  /* 0x000000000000094d */ /* 0x001fea0003800000 */
[----:B------:R-:W-:Y:S01]  /*0080*/  MOV R0, 0x0 ;  /* 0x0000000000007802 */ /* 0x000fe20000000f00 */
[----:B------:R-:W0:Y:S01]  /*0090*/  LDCU.64 UR4, c[0x4][0x8] ;  /* 0x01000100ff0477ac */ /* 0x000e220008000a00 */
[----:B------:R-:W-:Y:S02]  /*00a0*/  CS2R R6, SRZ ;  /* 0x0000000000067805 */ /* 0x000fe4000001ff00 */
[----:B------:R1:W2:Y:S01]  /*00b0*/  LDC.64 R2, c[0x4][R0] ;  /* 0x0100000000027b82 */ /* 0x0002a20000000a00 */
[----:B0-----:R-:W-:Y:S02]  /*00c0*/  IMAD.U32 R4, RZ, RZ, UR4 ;  /* 0x00000004ff047e24 */ /* 0x001fe4000f8e00ff */
[----:B-1----:R-:W-:-:S07]  /*00d0*/  IMAD.U32 R5, RZ, RZ, UR5 ;  /* 0x00000005ff057e24 */ /* 0x002fce000f8e00ff */
[----:B------:R-:W-:-:S07]  /*00e0*/  LEPC R20, `(.L_x_0) ;  /* 0x000000001014794e */ /* 0x000fce0000000000 */
[----:B--2---:R-:W-:Y:S05]  /*00f0*/  CALL.ABS.NOINC R2 ;  /* 0x0000000002007343 */ /* 0x004fea0003c00000 */
.L_x_0:
[----:B------:R-:W-:Y:S05]  /*0100*/  EXIT ;  /* 0x000000000000794d */ /* 0x000fea0003800000 */
.L_x_1:
[----:B------:R-:W-:-:S00]  /*0110*/  BRA `(.L_x_1) ;  /* 0xfffffffc00fc7947 */ /* 0x000fc0000383ffff */
[----:B------:R-:W-:-:S00]  /*0120*/  NOP ;  /* 0x0000000000007918 */ /* 0x000fc00000000000 */
        /* <DEDUP_REMOVED lines=13> */
.L_x_3:


//--------------------- .text._Z14convolution_2dPiS_ii --------------------------
	.section	.text._Z14convolution_2dPiS_ii,"ax",@progbits
	.align	128
        .global         _Z14convolution_2dPiS_ii
        .type           _Z14convolution_2dPiS_ii,@function
        .size           _Z14convolution_2dPiS_ii,(.L_x_4 - _Z14convolution_2dPiS_ii)
        .other          _Z14convolution_2dPiS_ii,@"STO_CUDA_ENTRY STV_DEFAULT"
_Z14convolution_2dPiS_ii:
.text._Z14convolution_2dPiS_ii:
[----:B------:R-:W-:Y:S01]  /*0000*/  LDC R1, c[0x0][0x37c] ;  /* 0x0000df00ff017b82 */ /* 0x000fe20000000800 */
[----:B------:R-:W0:Y:S01]  /*0010*/  S2R R0, SR_CTAID.Y ;  /* 0x0000000000007919 */ /* 0x000e220000002600 */
[----:B------:R-:W1:Y:S01]  /*0020*/  LDCU.64 UR8, c[0x0][0x390] ;  /* 0x00007200ff0877ac */ /* 0x000e620008000a00 */
[----:B------:R-:W0:Y:S01]  /*0030*/  S2R R9, SR_TID.Y ;  /* 0x0000000000097919 */ /* 0x000e220000002200 */
[----:B------:R-:W2:Y:S01]  /*0040*/  LDCU.64 UR6, c[0x0][0x358] ;  /* 0x00006b00ff0677ac */ /* 0x000ea20008000a00 */
[----:B------:R-:W3:Y:S01]  /*0050*/  S2R R11, SR_TID.X ;  /* 0x00000000000b7919 */ /* 0x000ee20000002100 */
[----:B------:R-:W4:Y:S01]  /*0060*/  S2R R5, SR_CTAID.X ;  /* 0x0000000000057919 */ /* 0x000f220000002500 */
[----:B0-----:R-:W-:Y:S01]  /*0070*/  IMAD R0, R0, 0x1a, R9 ;  /* 0x0000001a00007824 */ /* 0x001fe200078e0209 */
[----:B---3--:R-:W-:-:S04]  /*0080*/  IADD3 R6, PT, PT, R11, -0x3, RZ ;  /* 0xfffffffd0b067810 */ /* 0x008fc80007ffe0ff */
[----:B------:R-:W-:Y:S01]  /*0090*/  IADD3 R3, PT, PT, R0, -0x3, RZ ;  /* 0xfffffffd00037810 */ /* 0x000fe20007ffe0ff */
[----:B----4-:R-:W-:-:S03]  /*00a0*/  IMAD R2, R5, 0x1a, R6 ;  /* 0x0000001a05027824 */ /* 0x010fc600078e0206 */
[----:B-1----:R-:W-:-:S04]  /*00b0*/  ISETP.GE.AND P0, PT, R3, UR9, PT ;  /* 0x0000000903007c0c */ /* 0x002fc8000bf06270 */
[----:B------:R-:W-:-:S04]  /*00c0*/  ISETP.GT.U32.AND P0, PT, R0, 0x2, !P0 ;  /* 0x000000020000780c */ /* 0x000fc80004704070 */
[----:B------:R-:W-:-:S04]  /*00d0*/  ISETP.GT.AND P0, PT, R2, -0x1, P0 ;  /* 0xffffffff0200780c */ /* 0x000fc80000704270 */
[----:B------:R-:W-:-:S13]  /*00e0*/  ISETP.LT.AND P0, PT, R2, UR8, P0 ;  /* 0x0000000802007c0c */ /* 0x000fda0008701270 */
[----:B------:R-:W0:Y:S01]  /*00f0*/  @P0 LDC.64 R4, c[0x0][0x380] ;  /* 0x0000e000ff040b82 */ /* 0x000e220000000a00 */
[----:B------:R-:W-:-:S04]  /*0100*/  @P0 IMAD R7, R3, UR8, R2 ;  /* 0x0000000803070c24 */ /* 0x000fc8000f8e0202 */
[----:B0-----:R-:W-:-:S06]  /*0110*/  @P0 IMAD.WIDE R4, R7, 0x4, R4 ;  /* 0x0000000407040825 */ /* 0x001fcc00078e0204 */
[----:B--2---:R-:W2:Y:S01]  /*0120*/  @P0 LDG.E R5, desc[UR6][R4.64] ;  /* 0x0000000604050981 */ /* 0x004ea2000c1e1900 */
[----:B------:R-:W0:Y:S01]  /*0130*/  S2UR UR5, SR_CgaCtaId ;  /* 0x00000000000579c3 */ /* 0x000e220000008800 */
[----:B------:R-:W-:Y:S02]  /*0140*/  UMOV UR4, 0x400 ;  /* 0x0000040000047882 */ /* 0x000fe40000000000 */
[----:B0-----:R-:W-:-:S06]  /*0150*/  ULEA UR4, UR5, UR4, 0x18 ;  /* 0x0000000405047291 */ /* 0x001fcc000f8ec0ff */
[----:B------:R-:W-:-:S04]  /*0160*/  LEA R0, R9, UR4, 0x7 ;  /* 0x0000000409007c11 */ /* 0x000fc8000f8e38ff */
[----:B------:R-:W-:-:S05]  /*0170*/  LEA R0, R11, R0, 0x2 ;  /* 0x000000000b007211 */ /* 0x000fca00078e10ff */
[----:B--2---:R0:W-:Y:S04]  /*0180*/  @P0 STS [R0], R5 ;  /* 0x0000000500000388 */ /* 0x0041e80000000800 */
[----:B------:R0:W-:Y:S01]  /*0190*/  @!P0 STS [R0], RZ ;  /* 0x000000ff00008388 */ /* 0x0001e20000000800 */
[----:B------:R-:W-:Y:S06]  /*01a0*/  BAR.SYNC.DEFER_BLOCKING 0x0 ;  /* 0x0000000000007b1d */ /* 0x000fec0000010000 */
[----:B------:R-:W-:Y:S05]  /*01b0*/  @!P0 EXIT ;  /* 0x000000000000894d */ /* 0x000fea0003800000 */
[----:B------:R-:W-:-:S04]  /*01c0*/  VIADDMNMX.U32 R6, R9, 0xfffffffd, R6, !PT ;  /* 0xfffffffd09067846 */ /* 0x000fc80007800006 */
[----:B------:R-:W-:-:S13]  /*01d0*/  ISETP.GT.U32.AND P0, PT, R6, 0x19, PT ;  /* 0x000000190600780c */ /* 0x000fda0003f04070 */
[----:B------:R-:W-:Y:S05]  /*01e0*/  @P0 EXIT ;  /* 0x000000000000094d */ /* 0x000fea0003800000 */
[----:B0-----:R-:W0:Y:S01]  /*01f0*/  LDS R5, [R0+-0x18c] ;  /* 0xfffe740000057984 */ /* 0x001e220000000800 */
[----:B------:R-:W0:Y:S01]  /*0200*/  LDCU.128 UR12, c[0x3][URZ] ;  /* 0x00c00000ff0c77ac */ /* 0x000e220008000c00 */
[----:B------:R-:W-:Y:S02]  /*0210*/  IMAD R3, R3, UR8, R2 ;  /* 0x0000000803037c24 */ /* 0x000fe4000f8e0202 */
[----:B------:R-:W1:Y:S01]  /*0220*/  LDS R7, [R0+-0x188] ;  /* 0xfffe780000077984 */ /* 0x000e620000000800 */
[----:B------:R-:W2:Y:S03]  /*0230*/  LDCU.128 UR16, c[0x3][0x10] ;  /* 0x00c00200ff1077ac */ /* 0x000ea60008000c00 */
[----:B------:R-:W3:Y:S01]  /*0240*/  LDS R8, [R0+-0x184] ;  /* 0xfffe7c0000087984 */ /* 0x000ee20000000800 */
[----:B------:R-:W4:Y:S03]  /*0250*/  LDCU UR4, c[0x3][0xc0] ;  /* 0x00c01800ff0477ac */ /* 0x000f260008000800 */
[----:B------:R-:W5:Y:S04]  /*0260*/  LDS R9, [R0+-0x180] ;  /* 0xfffe800000097984 */ /* 0x000f680000000800 */
[----:B------:R-:W2:Y:S04]  /*0270*/  LDS R10, [R0+-0x17c] ;  /* 0xfffe8400000a7984 */ /* 0x000ea80000000800 */
[----:B------:R-:W4:Y:S04]  /*0280*/  LDS R11, [R0+-0x178] ;  /* 0xfffe8800000b7984 */ /* 0x000f280000000800 */
[----:B------:R-:W4:Y:S04]  /*0290*/  LDS R12, [R0+-0x174] ;  /* 0xfffe8c00000c7984 */ /* 0x000f280000000800 */
[----:B------:R-:W4:Y:S04]  /*02a0*/  LDS R13, [R0+-0x10c] ;  /* 0xfffef400000d7984 */ /* 0x000f280000000800 */
[----:B------:R-:W4:Y:S04]  /*02b0*/  LDS R14, [R0+-0x108] ;  /* 0xfffef800000e7984 */ /* 0x000f280000000800 */
[----:B------:R-:W4:Y:S01]  /*02c0*/  LDS R4, [R0+-0x104] ;  /* 0xfffefc0000047984 */ /* 0x000f220000000800 */
[----:B0-----:R-:W-:-:S03]  /*02d0*/  IMAD R6, R5, UR12, RZ ;  /* 0x0000000c05067c24 */ /* 0x001fc6000f8e02ff */
[----:B------:R-:W-:Y:S01]  /*02e0*/  LDS R18, [R0+0x180] ;  /* 0x0001800000127984 */ /* 0x000fe20000000800 */
[----:B-1----:R-:W-:-:S03]  /*02f0*/  IMAD R7, R7, UR13, R6 ;  /* 0x0000000d07077c24 */ /* 0x002fc6000f8e0206 */
[----:B------:R-:W0:Y:S01]  /*0300*/  LDS R5, [R0+-0x100] ;  /* 0xffff000000057984 */ /* 0x000e220000000800 */
[----:B---3--:R-:W-:-:S03]  /*0310*/  IMAD R8, R8, UR14, R7 ;  /* 0x0000000e08087c24 */ /* 0x008fc6000f8e0207 */
[----:B------:R-:W1:Y:S01]  /*0320*/  LDS R6, [R0+-0xfc] ;  /* 0xffff040000067984 */ /* 0x000e620000000800 */
[----:B-----5:R-:W-:-:S03]  /*0330*/  IMAD R9, R9, UR15, R8 ;  /* 0x0000000f09097c24 */ /* 0x020fc6000f8e0208 */
[----:B------:R-:W3:Y:S01]  /*0340*/  LDS R7, [R0+-0xf8] ;  /* 0xffff080000077984 */ /* 0x000ee20000000800 */
[----:B------:R-:W5:Y:S01]  /*0350*/  LDCU.128 UR12, c[0x3][0x20] ;  /* 0x00c00400ff0c77ac */ /* 0x000f620008000c00 */
[----:B--2---:R-:W-:Y:S02]  /*0360*/  IMAD R10, R10, UR16, R9 ;  /* 0x000000100a0a7c24 */ /* 0x004fe4000f8e0209 */
[----:B------:R-:W2:Y:S02]  /*0370*/  LDS R8, [R0+-0xf4] ;  /* 0xffff0c0000087984 */ /* 0x000ea40000000800 */
[----:B----4-:R-:W-:Y:S02]  /*0380*/  IMAD R11, R11, UR17, R10 ;  /* 0x000000110b0b7c24 */ /* 0x010fe4000f8e020a */
[----:B------:R-:W4:Y:S02]  /*0390*/  LDS R9, [R0+-0x8c] ;  /* 0xffff740000097984 */ /* 0x000f240000000800 */
[----:B------:R-:W-:-:S02]  /*03a0*/  IMAD R12, R12, UR18, R11 ;  /* 0x000000120c0c7c24 */ /* 0x000fc4000f8e020b */
[----:B------:R-:W4:Y:S02]  /*03b0*/  LDS R10, [R0+-0x88] ;  /* 0xffff7800000a7984 */ /* 0x000f240000000800 */
[----:B------:R-:W-:Y:S02]  /*03c0*/  IMAD R13, R13, UR19, R12 ;  /* 0x000000130d0d7c24 */ /* 0x000fe4000f8e020c */
[----:B------:R-:W4:Y:S01]  /*03d0*/  LDS R11, [R0+-0x84] ;  /* 0xffff7c00000b7984 */ /* 0x000f220000000800 */
[----:B------:R-:W3:Y:S01]  /*03e0*/  LDCU.128 UR16, c[0x3][0x30] ;  /* 0x00c00600ff1077ac */ /* 0x000ee20008000c00 */
[----:B-----5:R-:W-:Y:S02]  /*03f0*/  IMAD R15, R14, UR12, R13 ;  /* 0x0000000c0e0f7c24 */ /* 0x020fe4000f8e020d */
[----:B------:R-:W5:Y:S02]  /*0400*/  LDS R12, [R0+-0x80] ;  /* 0xffff8000000c7984 */ /* 0x000f640000000800 */
[----:B------:R-:W-:-:S02]  /*0410*/  IMAD R14, R4, UR13, R15 ;  /* 0x0000000d040e7c24 */ /* 0x000fc4000f8e020f */
[----:B------:R-:W5:Y:S04]  /*0420*/  LDS R13, [R0+-0x7c] ;  /* 0xffff8400000d7984 */ /* 0x000f680000000800 */
[----:B------:R-:W5:Y:S01]  /*0430*/  LDS R4, [R0+-0x78] ;  /* 0xffff880000047984 */ /* 0x000f620000000800 */
[----:B0-----:R-:W-:-:S03]  /*0440*/  IMAD R15, R5, UR14, R14 ;  /* 0x0000000e050f7c24 */ /* 0x001fc6000f8e020e */
[----:B------:R-:W-:Y:S01]  /*0450*/  LDS R20, [R0+0x188] ;  /* 0x0001880000147984 */ /* 0x000fe20000000800 */
[----:B-1----:R-:W-:-:S03]  /*0460*/  IMAD R14, R6, UR15, R15 ;  /* 0x0000000f060e7c24 */ /* 0x002fc6000f8e020f */
[----:B------:R-:W0:Y:S01]  /*0470*/  LDS R5, [R0+-0x74] ;  /* 0xffff8c0000057984 */ /* 0x000e220000000800 */
[----:B------:R-:W1:Y:S01]  /*0480*/  LDCU.128 UR12, c[0x3][0x40] ;  /* 0x00c00800ff0c77ac */ /* 0x000e620008000c00 */
[----:B---3--:R-:W-:Y:S02]  /*0490*/  IMAD R15, R7, UR16, R14 ;  /* 0x00000010070f7c24 */ /* 0x008fe4000f8e020e */
[----:B------:R-:W3:Y:S02]  /*04a0*/  LDS R6, [R0+-0xc] ;  /* 0xfffff40000067984 */ /* 0x000ee40000000800 */
[----:B--2---:R-:W-:Y:S02]  /*04b0*/  IMAD R14, R8, UR17, R15 ;  /* 0x00000011080e7c24 */ /* 0x004fe4000f8e020f */
[----:B------:R-:W2:Y:S02]  /*04c0*/  LDS R7, [R0+-0x8] ;  /* 0xfffff80000077984 */ /* 0x000ea40000000800 */
[----:B----4-:R-:W-:-:S02]  /*04d0*/  IMAD R15, R9, UR18, R14 ;  /* 0x00000012090f7c24 */ /* 0x010fc4000f8e020e */
[----:B------:R-:W4:Y:S02]  /*04e0*/  LDS R8, [R0+-0x4] ;  /* 0xfffffc0000087984 */ /* 0x000f240000000800 */
[----:B------:R-:W-:Y:S02]  /*04f0*/  IMAD R14, R10, UR19, R15 ;  /* 0x000000130a0e7c24 */ /* 0x000fe4000f8e020f */
[----:B------:R-:W4:Y:S01]  /*0500*/  LDS R9, [R0] ;  /* 0x0000000000097984 */ /* 0x000f220000000800 */
[----:B------:R-:W0:Y:S01]  /*0510*/  LDCU.128 UR16, c[0x3][0x50] ;  /* 0x00c00a00ff1077ac */ /* 0x000e220008000c00 */
[----:B-1----:R-:W-:Y:S02]  /*0520*/  IMAD R15, R11, UR12, R14 ;  /* 0x0000000c0b0f7c24 */ /* 0x002fe4000f8e020e */
[----:B------:R-:W1:Y:S02]  /*0530*/  LDS R10, [R0+0x4] ;  /* 0x00000400000a7984 */ /* 0x000e640000000800 */
[----:B-----5:R-:W-:-:S02]  /*0540*/  IMAD R14, R12, UR13, R15 ;  /* 0x0000000d0c0e7c24 */ /* 0x020fc4000f8e020f */
[----:B------:R-:W5:Y:S02]  /*0550*/  LDS R11, [R0+0x8] ;  /* 0x00000800000b7984 */ /* 0x000f640000000800 */
[----:B------:R-:W-:Y:S02]  /*0560*/  IMAD R15, R13, UR14, R14 ;  /* 0x0000000e0d0f7c24 */ /* 0x000fe4000f8e020e */
[----:B------:R-:W5:Y:S02]  /*0570*/  LDS R12, [R0+0xc] ;  /* 0x00000c00000c7984 */ /* 0x000f640000000800 */
[----:B------:R-:W-:Y:S02]  /*0580*/  IMAD R14, R4, UR15, R15 ;  /* 0x0000000f040e7c24 */ /* 0x000fe4000f8e020f */
[----:B------:R-:W5:Y:S01]  /*0590*/  LDS R13, [R0+0x74] ;  /* 0x00007400000d7984 */ /* 0x000f620000000800 */
[----:B------:R-:W4:Y:S03]  /*05a0*/  LDCU.128 UR12, c[0x3][0x60] ;  /* 0x00c00c00ff0c77ac */ /* 0x000f260008000c00 */
[----:B------:R-:W5:Y:S01]  /*05b0*/  LDS R4, [R0+0x78] ;  /* 0x0000780000047984 */ /* 0x000f620000000800 */
[----:B0-----:R-:W-:-:S03]  /*05c0*/  IMAD R15, R5, UR16, R14 ;  /* 0x00000010050f7c24 */ /* 0x001fc6000f8e020e */
[----:B------:R-:W0:Y:S01]  /*05d0*/  LDS R5, [R0+0x7c] ;  /* 0x00007c0000057984 */ /* 0x000e220000000800 */
[----:B---3--:R-:W-:-:S03]  /*05e0*/  IMAD R14, R6, UR17, R15 ;  /* 0x00000011060e7c24 */ /* 0x008fc6000f8e020f */
[----:B------:R-:W3:Y:S01]  /*05f0*/  LDS R6, [R0+0x80] ;  /* 0x0000800000067984 */ /* 0x000ee20000000800 */
[----:B--2---:R-:W-:-:S03]  /*0600*/  IMAD R15, R7, UR18, R14 ;  /* 0x00000012070f7c24 */ /* 0x004fc6000f8e020e */
[----:B------:R-:W2:Y:S01]  /*0610*/  LDS R7, [R0+0x84] ;  /* 0x0000840000077984 */ /* 0x000ea20000000800 */
[----:B----4-:R-:W-:Y:S01]  /*0620*/  IMAD R14, R8, UR19, R15 ;  /* 0x00000013080e7c24 */ /* 0x010fe2000f8e020f */
[----:B------:R-:W4:Y:S02]  /*0630*/  LDCU.128 UR16, c[0x3][0x70] ;  /* 0x00c00e00ff1077ac */ /* 0x000f240008000c00 */
[----:B------:R-:W2:Y:S01]  /*0640*/  LDS R8, [R0+0x88] ;  /* 0x0000880000087984 */ /* 0x000ea20000000800 */
[----:B------:R-:W-:-:S03]  /*0650*/  IMAD R15, R9, UR12, R14 ;  /* 0x0000000c090f7c24 */ /* 0x000fc6000f8e020e */
[----:B------:R-:W2:Y:S01]  /*0660*/  LDS R9, [R0+0x8c] ;  /* 0x00008c0000097984 */ /* 0x000ea20000000800 */
[----:B-1----:R-:W-:-:S03]  /*0670*/  IMAD R14, R10, UR13, R15 ;  /* 0x0000000d0a0e7c24 */ /* 0x002fc6000f8e020f */
[----:B------:R-:W1:Y:S01]  /*0680*/  LDS R10, [R0+0xf4] ;  /* 0x0000f400000a7984 */ /* 0x000e620000000800 */
[----:B-----5:R-:W-:-:S03]  /*0690*/  IMAD R15, R11, UR14, R14 ;  /* 0x0000000e0b0f7c24 */ /* 0x020fc6000f8e020e */
[----:B------:R-:W5:Y:S01]  /*06a0*/  LDS R11, [R0+0xf8] ;  /* 0x0000f800000b7984 */ /* 0x000f620000000800 */
[----:B------:R-:W-:Y:S01]  /*06b0*/  IMAD R14, R12, UR15, R15 ;  /* 0x0000000f0c0e7c24 */ /* 0x000fe2000f8e020f */
[----:B------:R-:W2:Y:S02]  /*06c0*/  LDCU.128 UR12, c[0x3][0x80] ;  /* 0x00c01000ff0c77ac */ /* 0x000ea40008000c00 */
[----:B------:R-:W5:Y:S01]  /*06d0*/  LDS R12, [R0+0xfc] ;  /* 0x0000fc00000c7984 */ /* 0x000f620000000800 */
[----:B----4-:R-:W-:-:S03]  /*06e0*/  IMAD R15, R13, UR16, R14 ;  /* 0x000000100d0f7c24 */ /* 0x010fc6000f8e020e */
[----:B------:R-:W4:Y:S01]  /*06f0*/  LDS R13, [R0+0x100] ;  /* 0x00010000000d7984 */ /* 0x000f220000000800 */
[----:B------:R-:W-:-:S03]  /*0700*/  IMAD R14, R4, UR17, R15 ;  /* 0x00000011040e7c24 */ /* 0x000fc6000f8e020f */
[----:B------:R-:W4:Y:S01]  /*0710*/  LDS R4, [R0+0x104] ;  /* 0x0001040000047984 */ /* 0x000f220000000800 */
[----:B0-----:R-:W-:-:S03]  /*0720*/  IMAD R5, R5, UR18, R14 ;  /* 0x0000001205057c24 */ /* 0x001fc6000f8e020e */
[----:B------:R-:W0:Y:S01]  /*0730*/  LDS R14, [R0+0x108] ;  /* 0x00010800000e7984 */ /* 0x000e220000000800 */
[----:B---3--:R-:W-:Y:S01]  /*0740*/  IMAD R16, R6, UR19, R5 ;  /* 0x0000001306107c24 */ /* 0x008fe2000f8e0205 */
[----:B------:R-:W5:Y:S02]  /*0750*/  LDCU.128 UR16, c[0x3][0x90] ;  /* 0x00c01200ff1077ac */ /* 0x000f640008000c00 */
[----:B------:R-:W3:Y:S01]  /*0760*/  LDS R6, [R0+0x10c] ;  /* 0x00010c0000067984 */ /* 0x000ee20000000800 */
[----:B--2---:R-:W-:-:S03]  /*0770*/  IMAD R7, R7, UR12, R16 ;  /* 0x0000000c07077c24 */ /* 0x004fc6000f8e0210 */
[----:B------:R-:W2:Y:S01]  /*0780*/  LDS R5, [R0+0x174] ;  /* 0x0001740000057984 */ /* 0x000ea20000000800 */
[----:B------:R-:W-:-:S03]  /*0790*/  IMAD R16, R8, UR13, R7 ;  /* 0x0000000d08107c24 */ /* 0x000fc6000f8e0207 */
[----:B------:R-:W2:Y:S01]  /*07a0*/  LDS R8, [R0+0x178] ;  /* 0x0001780000087984 */ /* 0x000ea20000000800 */
[----:B------:R-:W-:-:S03]  /*07b0*/  IMAD R9, R9, UR14, R16 ;  /* 0x0000000e09097c24 */ /* 0x000fc6000f8e0210 */
[----:B------:R-:W2:Y:S01]  /*07c0*/  LDS R16, [R0+0x17c] ;  /* 0x00017c0000107984 */ /* 0x000ea20000000800 */
[----:B-1----:R-:W-:Y:S01]  /*07d0*/  IMAD R10, R10, UR15, R9 ;  /* 0x0000000f0a0a7c24 */ /* 0x002fe2000f8e0209 */
[----:B------:R-:W0:Y:S03]  /*07e0*/  LDCU.128 UR12, c[0x3][0xa0] ;  /* 0x00c01400ff0c77ac */ /* 0x000e260008000c00 */
[----:B-----5:R-:W-:Y:S02]  /*07f0*/  IMAD R11, R11, UR16, R10 ;  /* 0x000000100b0b7c24 */ /* 0x020fe4000f8e020a */
[----:B------:R-:W1:Y:S02]  /*0800*/  LDS R10, [R0+0x184] ;  /* 0x00018400000a7984 */ /* 0x000e640000000800 */
[----:B------:R-:W-:-:S04]  /*0810*/  IMAD R12, R12, UR17, R11 ;  /* 0x000000110c0c7c24 */ /* 0x000fc8000f8e020b */
[----:B----4-:R-:W-:Y:S02]  /*0820*/  IMAD R13, R13, UR18, R12 ;  /* 0x000000120d0d7c24 */ /* 0x010fe4000f8e020c */
[----:B------:R-:W4:Y:S02]  /*0830*/  LDS R12, [R0+0x18c] ;  /* 0x00018c00000c7984 */ /* 0x000f240000000800 */
[----:B------:R-:W-:Y:S01]  /*0840*/  IMAD R13, R4, UR19, R13 ;  /* 0x00000013040d7c24 */ /* 0x000fe2000f8e020d */
[----:B------:R-:W5:Y:S03]  /*0850*/  LDCU.128 UR16, c[0x3][0xb0] ;  /* 0x00c01600ff1077ac */ /* 0x000f660008000c00 */
[----:B0-----:R-:W-:-:S04]  /*0860*/  IMAD R13, R14, UR12, R13 ;  /* 0x0000000c0e0d7c24 */ /* 0x001fc8000f8e020d */
[----:B---3--:R-:W-:Y:S02]  /*0870*/  IMAD R4, R6, UR13, R13 ;  /* 0x0000000d06047c24 */ /* 0x008fe4000f8e020d */
[----:B------:R-:W0:Y:S02]  /*0880*/  LDC.64 R6, c[0x0][0x388] ;  /* 0x0000e200ff067b82 */ /* 0x000e240000000a00 */
[----:B--2---:R-:W-:-:S04]  /*0890*/  IMAD R5, R5, UR14, R4 ;  /* 0x0000000e05057c24 */ /* 0x004fc8000f8e0204 */
[----:B------:R-:W-:-:S04]  /*08a0*/  IMAD R5, R8, UR15, R5 ;  /* 0x0000000f08057c24 */ /* 0x000fc8000f8e0205 */
[----:B-----5:R-:W-:-:S04]  /*08b0*/  IMAD R5, R16, UR16, R5 ;  /* 0x0000001010057c24 */ /* 0x020fc8000f8e0205 */
[----:B------:R-:W-:-:S04]  /*08c0*/  IMAD R5, R18, UR17, R5 ;  /* 0x0000001112057c24 */ /* 0x000fc8000f8e0205 */
[----:B-1----:R-:W-:-:S04]  /*08d0*/  IMAD R5, R10, UR18, R5 ;  /* 0x000000120a057c24 */ /* 0x002fc8000f8e0205 */
[----:B------:R-:W-:Y:S02]  /*08e0*/  IMAD R5, R20, UR19, R5 ;  /* 0x0000001314057c24 */ /* 0x000fe4000f8e0205 */
[----:B0-----:R-:W-:-:S04]  /*08f0*/  IMAD.WIDE R6, R3, 0x4, R6 ;  /* 0x0000000403067825 */ /* 0x001fc800078e0206 */
[----:B----4-:R-:W-:-:S05]  /*0900*/  IMAD R5, R12, UR4, R5 ;  /* 0x000000040c057c24 */ /* 0x010fca000f8e0205 */
[----:B------:R-:W-:Y:S01]  /*0910*/  STG.E desc[UR6][R6.64], R5 ;  /* 0x0000000506007986 */ /* 0x000fe2000c101906 */
[----:B------:R-:W-:Y:S05]  /*0920*/  EXIT ;  /* 0x000000000000794d */ /* 0x000fea0003800000 */
.L_x_2:
        /* <DEDUP_REMOVED lines=13> */
.L_x_4:


//--------------------- .nv.global.init           --------------------------
	.section	.nv.global.init,"aw",@progbits
.nv.global.init:
	.type		$str,@object
	.size		$str,(.L_1 - $str)
$str:
        /*0000*/ 	.byte	0x43, 0x55, 0x44, 0x41, 0x20, 0x57, 0x61, 0x72, 0x6d, 0x75, 0x70, 0x20, 0x44, 0x6f, 0x6e, 0x65
        /*0010*/ 	.byte	0x21, 0x0a, 0x00
.L_1:


//--------------------- .nv.shared.reserved.0     --------------------------
	.section	.nv.shared.reserved.0,"aw",@nobits
	.weak		__nv_reservedSMEM_offset_0_alias
	.size		__nv_reservedSMEM_offset_0_alias, 0, 64
	.other		__nv_reservedSMEM_offset_0_alias,@"STO_CUDA_RESERVED_SHARED STV_DEFAULT"
__nv_reservedSMEM_offset_0_alias:
	.zero		0
	.zero		64


//--------------------- .nv.shared._Z14convolution_2dPiS_ii --------------------------
	.section	.nv.shared._Z14convolution_2dPiS_ii,"aw",@nobits
	.sectionflags	@""
	.align	4
.nv.shared._Z14convolution_2dPiS_ii:
	.zero		5120


//--------------------- .nv.constant0._Z12warmupKernelv --------------------------
	.section	.nv.constant0._Z12warmupKernelv,"a",@progbits
	.sectionflags	@""
	.align	4
.nv.constant0._Z12warmupKernelv:
	.zero		896


//--------------------- .nv.constant0._Z14convolution_2dPiS_ii --------------------------
	.section	.nv.constant0._Z14convolution_2dPiS_ii,"a",@progbits
	.sectionflags	@""
	.align	4
.nv.constant0._Z14convolution_2dPiS_ii:
	.zero		920


//--------------------- SYMBOLS --------------------------

	.type		.nv.reservedSmem.offset0,@object
	.size		.nv.reservedSmem.offset0,0x4
	.type		.nv.reservedSmem.cap,@object
	.size		.nv.reservedSmem.cap,0x4
	.type		vprintf,@function
